//
// Generated by NVIDIA NVVM Compiler
//
// Compiler Build ID: CL-36424714
// Cuda compilation tools, release 13.0, V13.0.88
// Based on NVVM 20.0.0
//

.version 9.0
.target sm_100
.address_size 64

	// .globl	_Z9initArrayPiii

.visible .entry _Z9initArrayPiii(
	.param .u64 .ptr .align 1 _Z9initArrayPiii_param_0,
	.param .u32 _Z9initArrayPiii_param_1,
	.param .u32 _Z9initArrayPiii_param_2
)
{
	.reg .pred 	%p<2>;
	.reg .b32 	%r<7>;
	.reg .b64 	%rd<5>;

	ld.param.u64 	%rd1, [_Z9initArrayPiii_param_0];
	ld.param.u32 	%r2, [_Z9initArrayPiii_param_1];
	ld.param.u32 	%r3, [_Z9initArrayPiii_param_2];
	mov.u32 	%r4, %tid.x;
	mov.u32 	%r5, %ctaid.x;
	mov.u32 	%r6, %ntid.x;
	mad.lo.s32 	%r1, %r5, %r6, %r4;
	setp.ge.s32 	%p1, %r1, %r3;
	@%p1 bra 	$L__BB0_2;
	cvta.to.global.u64 	%rd2, %rd1;
	mul.wide.s32 	%rd3, %r1, 4;
	add.s64 	%rd4, %rd2, %rd3;
	st.global.u32 	[%rd4], %r2;
$L__BB0_2:
	ret;

}


// ===== COMPILED SASS (sm_100) =====

	.target	sm_100

	.elftype	@"ET_EXEC"


//--------------------- .note.nv.tkinfo           --------------------------
	.section	.note.nv.tkinfo,"",@"SHT_NOTE"
	.sectionflags	@"SHF_NOTE_NV_TKINFO"
	.tkinfo
        /*0018*/ 	.word	0x00000002
        /*0030*/ 	.string	""
        /*0030*/ 	.string	"ptxas"
        /*0030*/ 	.string	"Cuda compilation tools, release 13.0, V13.0.88"
        /*0030*/ 	.string	"Build cuda_13.0.r13.0/compiler.36424714_0"
        /*0030*/ 	.string	"-arch sm_100 -m 64 "



//--------------------- .note.nv.cuinfo           --------------------------
	.section	.note.nv.cuinfo,"",@"SHT_NOTE"
	.sectionflags	@"SHF_NOTE_NV_CUINFO"
        /*0018*/ 	.short	0x0002
        /*001a*/ 	.short	0x0064
        /*001c*/ 	.short	0x0082
	.zero		2


//--------------------- .nv.info                  --------------------------
	.section	.nv.info,"",@"SHT_CUDA_INFO"
	.align	4


	//----- nvinfo : EIATTR_REGCOUNT
	.align		4
        /*0000*/ 	.byte	0x04, 0x2f
        /*0002*/ 	.short	(.L_1 - .L_0)
	.align		4
.L_0:
        /*0004*/ 	.word	index@(_Z9initArrayPiii)
        /*0008*/ 	.word	0x0000000a


	//----- nvinfo : EIATTR_FRAME_SIZE
	.align		4
.L_1:
        /*000c*/ 	.byte	0x04, 0x11
        /*000e*/ 	.short	(.L_3 - .L_2)
	.align		4
.L_2:
        /*0010*/ 	.word	index@(_Z9initArrayPiii)
        /*0014*/ 	.word	0x00000000


	//----- nvinfo : EIATTR_MIN_STACK_SIZE
	.align		4
.L_3:
        /*0018*/ 	.byte	0x04, 0x12
        /*001a*/ 	.short	(.L_5 - .L_4)
	.align		4
.L_4:
        /*001c*/ 	.word	index@(_Z9initArrayPiii)
        /*0020*/ 	.word	0x00000000
.L_5:


//--------------------- .nv.compat                --------------------------
	.section	.nv.compat,"",@"SHT_CUDA_COMPAT_INFO"
	.align	4
        /*0000*/ 	.byte	0x02, 0x09, 0x00, 0x00, 0x02, 0x02, 0x01, 0x00, 0x02, 0x05, 0x05, 0x00, 0x03, 0x07, 0x01, 0x01
        /*0010*/ 	.byte	0x02, 0x03, 0x00, 0x00, 0x02, 0x06, 0x01, 0x00, 0x04, 0x0b, 0x08, 0x00, 0x09, 0x00, 0x00, 0x00
        /*0020*/ 	.byte	0x00, 0x00, 0x00, 0x00


//--------------------- .nv.info._Z9initArrayPiii --------------------------
	.section	.nv.info._Z9initArrayPiii,"",@"SHT_CUDA_INFO"
	.sectionflags	@""
	.align	4


	//----- nvinfo : EIATTR_CUDA_API_VERSION
	.align		4
        /*0000*/ 	.byte	0x04, 0x37
        /*0002*/ 	.short	(.L_7 - .L_6)
.L_6:
        /*0004*/ 	.word	0x00000082


	//----- nvinfo : EIATTR_KPARAM_INFO
	.align		4
.L_7:
        /*0008*/ 	.byte	0x04, 0x17
        /*000a*/ 	.short	(.L_9 - .L_8)
.L_8:
        /*000c*/ 	.word	0x00000000
        /*0010*/ 	.short	0x0002
        /*0012*/ 	.short	0x000c
        /*0014*/ 	.byte	0x00, 0xf0, 0x11, 0x00


	//----- nvinfo : EIATTR_KPARAM_INFO
	.align		4
.L_9:
        /*0018*/ 	.byte	0x04, 0x17
        /*001a*/ 	.short	(.L_11 - .L_10)
.L_10:
        /*001c*/ 	.word	0x00000000
        /*0020*/ 	.short	0x0001
        /*0022*/ 	.short	0x0008
        /*0024*/ 	.byte	0x00, 0xf0, 0x11, 0x00


	//----- nvinfo : EIATTR_KPARAM_INFO
	.align		4
.L_11:
        /*0028*/ 	.byte	0x04, 0x17
        /*002a*/ 	.short	(.L_13 - .L_12)
.L_12:
        /*002c*/ 	.word	0x00000000
        /*0030*/ 	.short	0x0000
        /*0032*/ 	.short	0x0000
        /*0034*/ 	.byte	0x00, 0xf5, 0x21, 0x00


	//----- nvinfo : EIATTR_SPARSE_MMA_MASK
	.align		4
.L_13:
        /*0038*/ 	.byte	0x03, 0x50
        /*003a*/ 	.short	0x0000


	//----- nvinfo : EIATTR_MAXREG_COUNT
	.align		4
        /*003c*/ 	.byte	0x03, 0x1b
        /*003e*/ 	.short	0x00ff


	//----- nvinfo : EIATTR_MERCURY_ISA_VERSION
	.align		4
        /*0040*/ 	.byte	0x03, 0x5f
        /*0042*/ 	.short	0x0101


	//----- nvinfo : EIATTR_VRC_CTA_INIT_COUNT
	.align		4
        /*0044*/ 	.byte	0x02, 0x4a
	.zero		1
	.zero		1


	//----- nvinfo : EIATTR_EXIT_INSTR_OFFSETS
	.align		4
        /*0048*/ 	.byte	0x04, 0x1c
        /*004a*/ 	.short	(.L_15 - .L_14)


	//   ....[0]....
.L_14:
        /*004c*/ 	.word	0x00000070


	//   ....[1]....
        /*0050*/ 	.word	0x000000d0


	//----- nvinfo : EIATTR_CBANK_PARAM_SIZE
	.align		4
.L_15:
        /*0054*/ 	.byte	0x03, 0x19
        /*0056*/ 	.short	0x0010


	//----- nvinfo : EIATTR_PARAM_CBANK
	.align		4
        /*0058*/ 	.byte	0x04, 0x0a
        /*005a*/ 	.short	(.L_17 - .L_16)
	.align		4
.L_16:
        /*005c*/ 	.word	index@(.nv.constant0._Z9initArrayPiii)
        /*0060*/ 	.short	0x0380
        /*0062*/ 	.short	0x0010


	//----- nvinfo : EIATTR_SW_WAR
	.align		4
.L_17:
        /*0064*/ 	.byte	0x04, 0x36
        /*0066*/ 	.short	(.L_19 - .L_18)
.L_18:
        /*0068*/ 	.word	0x00000008
.L_19:


//--------------------- .nv.callgraph             --------------------------
	.section	.nv.callgraph,"",@"SHT_CUDA_CALLGRAPH"
	.align	4
	.sectionentsize	8
	.align		4
        /*0000*/ 	.word	0x00000000
	.align		4
        /*0004*/ 	.word	0xffffffff
	.align		4
        /*0008*/ 	.word	0x00000000
	.align		4
        /*000c*/ 	.word	0xfffffffe
	.align		4
        /*0010*/ 	.word	0x00000000
	.align		4
        /*0014*/ 	.word	0xfffffffd
	.align		4
        /*0018*/ 	.word	0x00000000
	.align		4
        /*001c*/ 	.word	0xfffffffc


//--------------------- .text._Z9initArrayPiii    --------------------------
	.section	.text._Z9initArrayPiii,"ax",@progbits
	.align	128
        .global         _Z9initArrayPiii
        .type           _Z9initArrayPiii,@function
        .size           _Z9initArrayPiii,(.L_x_1 - _Z9initArrayPiii)
        .other          _Z9initArrayPiii,@"STO_CUDA_ENTRY STV_DEFAULT"
_Z9initArrayPiii:
.text._Z9initArrayPiii:
[----:B------:R-:W-:Y:S01]  /*0000*/  LDC R1, c[0x0][0x37c] ;  /* 0x0000df00ff017b82 */ /* 0x000fe20000000800 */
[----:B------:R-:W0:Y:S07]  /*0010*/  S2R R5, SR_TID.X ;  /* 0x0000000000057919 */ /* 0x000e2e0000002100 */
[----:B------:R-:W0:Y:S01]  /*0020*/  S2UR UR4, SR_CTAID.X ;  /* 0x00000000000479c3 */ /* 0x000e220000002500 */
[----:B------:R-:W1:Y:S07]  /*0030*/  LDCU UR5, c[0x0][0x38c] ;  /* 0x00007180ff0577ac */ /* 0x000e6e0008000800 */
[----:B------:R-:W0:Y:S02]  /*0040*/  LDC R0, c[0x0][0x360] ;  /* 0x0000d800ff007b82 */ /* 0x000e240000000800 */
[----:B0-----:R-:W-:-:S05]  /*0050*/  IMAD R5, R0, UR4, R5 ;  /* 0x0000000400057c24 */ /* 0x001fca000f8e0205 */
[----:B-1----:R-:W-:-:S13]  /*0060*/  ISETP.GE.AND P0, PT, R5, UR5, PT ;  /* 0x0000000505007c0c */ /* 0x002fda000bf06270 */
[----:B------:R-:W-:Y:S05]  /*0070*/  @P0 EXIT ;  /* 0x000000000000094d */ /* 0x000fea0003800000 */
[----:B------:R-:W0:Y:S01]  /*0080*/  LDC.64 R2, c[0x0][0x380] ;  /* 0x0000e000ff027b82 */ /* 0x000e220000000a00 */
[----:B------:R-:W1:Y:S07]  /*0090*/  LDCU.64 UR4, c[0x0][0x358] ;  /* 0x00006b00ff0477ac */ /* 0x000e6e0008000a00 */
[----:B------:R-:W1:Y:S01]  /*00a0*/  LDC R7, c[0x0][0x388] ;  /* 0x0000e200ff077b82 */ /* 0x000e620000000800 */
[----:B0-----:R-:W-:-:S05]  /*00b0*/  IMAD.WIDE R2, R5, 0x4, R2 ;  /* 0x0000000405027825 */ /* 0x001fca00078e0202 */
[----:B-1----:R-:W-:Y:S01]  /*00c0*/  STG.E desc[UR4][R2.64], R7 ;  /* 0x0000000702007986 */ /* 0x002fe2000c101904 */
[----:B------:R-:W-:Y:S05]  /*00d0*/  EXIT ;  /* 0x000000000000794d */ /* 0x000fea0003800000 */
.L_x_0:
[----:B------:R-:W-:-:S00]  /*00e0*/  BRA `(.L_x_0) ;  /* 0xfffffffc00fc7947 */ /* 0x000fc0000383ffff */
[----:B------:R-:W-:-:S00]  /*00f0*/  NOP ;  /* 0x0000000000007918 */ /* 0x000fc00000000000 */
        /* <DEDUP_REMOVED lines=8> */
.L_x_1:


//--------------------- .nv.shared.reserved.0     --------------------------
	.section	.nv.shared.reserved.0,"aw",@nobits
	.weak		__nv_reservedSMEM_offset_0_alias
	.size		__nv_reservedSMEM_offset_0_alias, 0, 64
	.other		__nv_reservedSMEM_offset_0_alias,@"STO_CUDA_RESERVED_SHARED STV_DEFAULT"
__nv_reservedSMEM_offset_0_alias:
	.zero		0
	.zero		64


//--------------------- .nv.constant0._Z9initArrayPiii --------------------------
	.section	.nv.constant0._Z9initArrayPiii,"a",@progbits
	.sectionflags	@""
	.align	4
.nv.constant0._Z9initArrayPiii:
	.zero		912


//--------------------- SYMBOLS --------------------------

	.type		.nv.reservedSmem.offset0,@object
	.size		.nv.reservedSmem.offset0,0x4
